//
// Generated by NVIDIA NVVM Compiler
//
// Compiler Build ID: CL-36424714
// Cuda compilation tools, release 13.0, V13.0.88
// Based on NVVM 20.0.0
//

.version 9.0
.target sm_100
.address_size 64

	// .globl	_Z14complex_kernelPfS_PKfS1_S1_S1_i

.visible .entry _Z14complex_kernelPfS_PKfS1_S1_S1_i(
	.param .u64 .ptr .align 1 _Z14complex_kernelPfS_PKfS1_S1_S1_i_param_0,
	.param .u64 .ptr .align 1 _Z14complex_kernelPfS_PKfS1_S1_S1_i_param_1,
	.param .u64 .ptr .align 1 _Z14complex_kernelPfS_PKfS1_S1_S1_i_param_2,
	.param .u64 .ptr .align 1 _Z14complex_kernelPfS_PKfS1_S1_S1_i_param_3,
	.param .u64 .ptr .align 1 _Z14complex_kernelPfS_PKfS1_S1_S1_i_param_4,
	.param .u64 .ptr .align 1 _Z14complex_kernelPfS_PKfS1_S1_S1_i_param_5,
	.param .u32 _Z14complex_kernelPfS_PKfS1_S1_S1_i_param_6
)
{
	.reg .pred 	%p<2>;
	.reg .b32 	%r<6>;
	.reg .b32 	%f<14>;
	.reg .b64 	%rd<20>;

	ld.param.u64 	%rd1, [_Z14complex_kernelPfS_PKfS1_S1_S1_i_param_0];
	ld.param.u64 	%rd2, [_Z14complex_kernelPfS_PKfS1_S1_S1_i_param_1];
	ld.param.u64 	%rd3, [_Z14complex_kernelPfS_PKfS1_S1_S1_i_param_2];
	ld.param.u64 	%rd4, [_Z14complex_kernelPfS_PKfS1_S1_S1_i_param_3];
	ld.param.u64 	%rd5, [_Z14complex_kernelPfS_PKfS1_S1_S1_i_param_4];
	ld.param.u64 	%rd6, [_Z14complex_kernelPfS_PKfS1_S1_S1_i_param_5];
	ld.param.u32 	%r2, [_Z14complex_kernelPfS_PKfS1_S1_S1_i_param_6];
	mov.u32 	%r3, %ctaid.x;
	mov.u32 	%r4, %ntid.x;
	mov.u32 	%r5, %tid.x;
	mad.lo.s32 	%r1, %r3, %r4, %r5;
	setp.ge.s32 	%p1, %r1, %r2;
	@%p1 bra 	$L__BB0_2;
	cvta.to.global.u64 	%rd7, %rd3;
	cvta.to.global.u64 	%rd8, %rd4;
	cvta.to.global.u64 	%rd9, %rd5;
	cvta.to.global.u64 	%rd10, %rd6;
	cvta.to.global.u64 	%rd11, %rd1;
	cvta.to.global.u64 	%rd12, %rd2;
	mul.wide.s32 	%rd13, %r1, 4;
	add.s64 	%rd14, %rd7, %rd13;
	ld.global.f32 	%f1, [%rd14];
	add.s64 	%rd15, %rd8, %rd13;
	ld.global.f32 	%f2, [%rd15];
	add.s64 	%rd16, %rd9, %rd13;
	ld.global.f32 	%f3, [%rd16];
	add.s64 	%rd17, %rd10, %rd13;
	ld.global.f32 	%f4, [%rd17];
	neg.f32 	%f5, %f2;
	mul.f32 	%f6, %f4, %f5;
	fma.rn.f32 	%f7, %f1, %f3, %f6;
	mul.f32 	%f8, %f2, %f3;
	fma.rn.f32 	%f9, %f1, %f4, %f8;
	add.f32 	%f10, %f1, %f3;
	add.f32 	%f11, %f2, %f4;
	add.f32 	%f12, %f7, %f10;
	add.s64 	%rd18, %rd11, %rd13;
	st.global.f32 	[%rd18], %f12;
	add.f32 	%f13, %f9, %f11;
	add.s64 	%rd19, %rd12, %rd13;
	st.global.f32 	[%rd19], %f13;
$L__BB0_2:
	ret;

}


// ===== COMPILED SASS (sm_100) =====

	.target	sm_100

	.elftype	@"ET_EXEC"


//--------------------- .note.nv.tkinfo           --------------------------
	.section	.note.nv.tkinfo,"",@"SHT_NOTE"
	.sectionflags	@"SHF_NOTE_NV_TKINFO"
	.tkinfo
        /*0018*/ 	.word	0x00000002
        /*0030*/ 	.string	""
        /*0030*/ 	.string	"ptxas"
        /*0030*/ 	.string	"Cuda compilation tools, release 13.0, V13.0.88"
        /*0030*/ 	.string	"Build cuda_13.0.r13.0/compiler.36424714_0"
        /*0030*/ 	.string	"-arch sm_100 -m 64 "



//--------------------- .note.nv.cuinfo           --------------------------
	.section	.note.nv.cuinfo,"",@"SHT_NOTE"
	.sectionflags	@"SHF_NOTE_NV_CUINFO"
        /*0018*/ 	.short	0x0002
        /*001a*/ 	.short	0x0064
        /*001c*/ 	.short	0x0082
	.zero		2


//--------------------- .nv.info                  --------------------------
	.section	.nv.info,"",@"SHT_CUDA_INFO"
	.align	4


	//----- nvinfo : EIATTR_REGCOUNT
	.align		4
        /*0000*/ 	.byte	0x04, 0x2f
        /*0002*/ 	.short	(.L_1 - .L_0)
	.align		4
.L_0:
        /*0004*/ 	.word	index@(_Z14complex_kernelPfS_PKfS1_S1_S1_i)
        /*0008*/ 	.word	0x00000013


	//----- nvinfo : EIATTR_FRAME_SIZE
	.align		4
.L_1:
        /*000c*/ 	.byte	0x04, 0x11
        /*000e*/ 	.short	(.L_3 - .L_2)
	.align		4
.L_2:
        /*0010*/ 	.word	index@(_Z14complex_kernelPfS_PKfS1_S1_S1_i)
        /*0014*/ 	.word	0x00000000


	//----- nvinfo : EIATTR_MIN_STACK_SIZE
	.align		4
.L_3:
        /*0018*/ 	.byte	0x04, 0x12
        /*001a*/ 	.short	(.L_5 - .L_4)
	.align		4
.L_4:
        /*001c*/ 	.word	index@(_Z14complex_kernelPfS_PKfS1_S1_S1_i)
        /*0020*/ 	.word	0x00000000
.L_5:


//--------------------- .nv.compat                --------------------------
	.section	.nv.compat,"",@"SHT_CUDA_COMPAT_INFO"
	.align	4
        /*0000*/ 	.byte	0x02, 0x09, 0x00, 0x00, 0x02, 0x02, 0x01, 0x00, 0x02, 0x05, 0x05, 0x00, 0x03, 0x07, 0x01, 0x01
        /*0010*/ 	.byte	0x02, 0x03, 0x00, 0x00, 0x02, 0x06, 0x01, 0x00, 0x04, 0x0b, 0x08, 0x00, 0x09, 0x00, 0x00, 0x00
        /*0020*/ 	.byte	0x00, 0x00, 0x00, 0x00


//--------------------- .nv.info._Z14complex_kernelPfS_PKfS1_S1_S1_i --------------------------
	.section	.nv.info._Z14complex_kernelPfS_PKfS1_S1_S1_i,"",@"SHT_CUDA_INFO"
	.sectionflags	@""
	.align	4


	//----- nvinfo : EIATTR_CUDA_API_VERSION
	.align		4
        /*0000*/ 	.byte	0x04, 0x37
        /*0002*/ 	.short	(.L_7 - .L_6)
.L_6:
        /*0004*/ 	.word	0x00000082


	//----- nvinfo : EIATTR_KPARAM_INFO
	.align		4
.L_7:
        /*0008*/ 	.byte	0x04, 0x17
        /*000a*/ 	.short	(.L_9 - .L_8)
.L_8:
        /*000c*/ 	.word	0x00000000
        /*0010*/ 	.short	0x0006
        /*0012*/ 	.short	0x0030
        /*0014*/ 	.byte	0x00, 0xf0, 0x11, 0x00


	//----- nvinfo : EIATTR_KPARAM_INFO
	.align		4
.L_9:
        /*0018*/ 	.byte	0x04, 0x17
        /*001a*/ 	.short	(.L_11 - .L_10)
.L_10:
        /*001c*/ 	.word	0x00000000
        /*0020*/ 	.short	0x0005
        /*0022*/ 	.short	0x0028
        /*0024*/ 	.byte	0x00, 0xf5, 0x21, 0x00


	//----- nvinfo : EIATTR_KPARAM_INFO
	.align		4
.L_11:
        /*0028*/ 	.byte	0x04, 0x17
        /*002a*/ 	.short	(.L_13 - .L_12)
.L_12:
        /*002c*/ 	.word	0x00000000
        /*0030*/ 	.short	0x0004
        /*0032*/ 	.short	0x0020
        /*0034*/ 	.byte	0x00, 0xf5, 0x21, 0x00


	//----- nvinfo : EIATTR_KPARAM_INFO
	.align		4
.L_13:
        /*0038*/ 	.byte	0x04, 0x17
        /*003a*/ 	.short	(.L_15 - .L_14)
.L_14:
        /*003c*/ 	.word	0x00000000
        /*0040*/ 	.short	0x0003
        /*0042*/ 	.short	0x0018
        /*0044*/ 	.byte	0x00, 0xf5, 0x21, 0x00


	//----- nvinfo : EIATTR_KPARAM_INFO
	.align		4
.L_15:
        /*0048*/ 	.byte	0x04, 0x17
        /*004a*/ 	.short	(.L_17 - .L_16)
.L_16:
        /*004c*/ 	.word	0x00000000
        /*0050*/ 	.short	0x0002
        /*0052*/ 	.short	0x0010
        /*0054*/ 	.byte	0x00, 0xf5, 0x21, 0x00


	//----- nvinfo : EIATTR_KPARAM_INFO
	.align		4
.L_17:
        /*0058*/ 	.byte	0x04, 0x17
        /*005a*/ 	.short	(.L_19 - .L_18)
.L_18:
        /*005c*/ 	.word	0x00000000
        /*0060*/ 	.short	0x0001
        /*0062*/ 	.short	0x0008
        /*0064*/ 	.byte	0x00, 0xf5, 0x21, 0x00


	//----- nvinfo : EIATTR_KPARAM_INFO
	.align		4
.L_19:
        /*0068*/ 	.byte	0x04, 0x17
        /*006a*/ 	.short	(.L_21 - .L_20)
.L_20:
        /*006c*/ 	.word	0x00000000
        /*0070*/ 	.short	0x0000
        /*0072*/ 	.short	0x0000
        /*0074*/ 	.byte	0x00, 0xf5, 0x21, 0x00


	//----- nvinfo : EIATTR_SPARSE_MMA_MASK
	.align		4
.L_21:
        /*0078*/ 	.byte	0x03, 0x50
        /*007a*/ 	.short	0x0000


	//----- nvinfo : EIATTR_MAXREG_COUNT
	.align		4
        /*007c*/ 	.byte	0x03, 0x1b
        /*007e*/ 	.short	0x00ff


	//----- nvinfo : EIATTR_MERCURY_ISA_VERSION
	.align		4
        /*0080*/ 	.byte	0x03, 0x5f
        /*0082*/ 	.short	0x0101


	//----- nvinfo : EIATTR_VRC_CTA_INIT_COUNT
	.align		4
        /*0084*/ 	.byte	0x02, 0x4a
	.zero		1
	.zero		1


	//----- nvinfo : EIATTR_EXIT_INSTR_OFFSETS
	.align		4
        /*0088*/ 	.byte	0x04, 0x1c
        /*008a*/ 	.short	(.L_23 - .L_22)


	//   ....[0]....
.L_22:
        /*008c*/ 	.word	0x00000070


	//   ....[1]....
        /*0090*/ 	.word	0x00000230


	//----- nvinfo : EIATTR_CBANK_PARAM_SIZE
	.align		4
.L_23:
        /*0094*/ 	.byte	0x03, 0x19
        /*0096*/ 	.short	0x0034


	//----- nvinfo : EIATTR_PARAM_CBANK
	.align		4
        /*0098*/ 	.byte	0x04, 0x0a
        /*009a*/ 	.short	(.L_25 - .L_24)
	.align		4
.L_24:
        /*009c*/ 	.word	index@(.nv.constant0._Z14complex_kernelPfS_PKfS1_S1_S1_i)
        /*00a0*/ 	.short	0x0380
        /*00a2*/ 	.short	0x0034


	//----- nvinfo : EIATTR_SW_WAR
	.align		4
.L_25:
        /*00a4*/ 	.byte	0x04, 0x36
        /*00a6*/ 	.short	(.L_27 - .L_26)
.L_26:
        /*00a8*/ 	.word	0x00000008
.L_27:


//--------------------- .nv.callgraph             --------------------------
	.section	.nv.callgraph,"",@"SHT_CUDA_CALLGRAPH"
	.align	4
	.sectionentsize	8
	.align		4
        /*0000*/ 	.word	0x00000000
	.align		4
        /*0004*/ 	.word	0xffffffff
	.align		4
        /*0008*/ 	.word	0x00000000
	.align		4
        /*000c*/ 	.word	0xfffffffe
	.align		4
        /*0010*/ 	.word	0x00000000
	.align		4
        /*0014*/ 	.word	0xfffffffd
	.align		4
        /*0018*/ 	.word	0x00000000
	.align		4
        /*001c*/ 	.word	0xfffffffc


//--------------------- .text._Z14complex_kernelPfS_PKfS1_S1_S1_i --------------------------
	.section	.text._Z14complex_kernelPfS_PKfS1_S1_S1_i,"ax",@progbits
	.align	128
        .global         _Z14complex_kernelPfS_PKfS1_S1_S1_i
        .type           _Z14complex_kernelPfS_PKfS1_S1_S1_i,@function
        .size           _Z14complex_kernelPfS_PKfS1_S1_S1_i,(.L_x_1 - _Z14complex_kernelPfS_PKfS1_S1_S1_i)
        .other          _Z14complex_kernelPfS_PKfS1_S1_S1_i,@"STO_CUDA_ENTRY STV_DEFAULT"
_Z14complex_kernelPfS_PKfS1_S1_S1_i:
.text._Z14complex_kernelPfS_PKfS1_S1_S1_i:
[----:B------:R-:W-:Y:S01]  /*0000*/  LDC R1, c[0x0][0x37c] ;  /* 0x0000df00ff017b82 */ /* 0x000fe20000000800 */
[----:B------:R-:W0:Y:S07]  /*0010*/  S2R R3, SR_TID.X ;  /* 0x0000000000037919 */ /* 0x000e2e0000002100 */
[----:B------:R-:W0:Y:S01]  /*0020*/  S2UR UR4, SR_CTAID.X ;  /* 0x00000000000479c3 */ /* 0x000e220000002500 */
[----:B------:R-:W1:Y:S07]  /*0030*/  LDCU UR5, c[0x0][0x3b0] ;  /* 0x00007600ff0577ac */ /* 0x000e6e0008000800 */
[----:B------:R-:W0:Y:S02]  /*0040*/  LDC R0, c[0x0][0x360] ;  /* 0x0000d800ff007b82 */ /* 0x000e240000000800 */
[----:B0-----:R-:W-:-:S05]  /*0050*/  IMAD R0, R0, UR4, R3 ;  /* 0x0000000400007c24 */ /* 0x001fca000f8e0203 */
[----:B-1----:R-:W-:-:S13]  /*0060*/  ISETP.GE.AND P0, PT, R0, UR5, PT ;  /* 0x0000000500007c0c */ /* 0x002fda000bf06270 */
[----:B------:R-:W-:Y:S05]  /*0070*/  @P0 EXIT ;  /* 0x000000000000094d */ /* 0x000fea0003800000 */
[----:B------:R-:W0:Y:S01]  /*0080*/  LDC.64 R8, c[0x0][0x398] ;  /* 0x0000e600ff087b82 */ /* 0x000e220000000a00 */
[----:B------:R-:W1:Y:S07]  /*0090*/  LDCU.64 UR4, c[0x0][0x358] ;  /* 0x00006b00ff0477ac */ /* 0x000e6e0008000a00 */
[----:B------:R-:W2:Y:S08]  /*00a0*/  LDC.64 R12, c[0x0][0x3a8] ;  /* 0x0000ea00ff0c7b82 */ /* 0x000eb00000000a00 */
[----:B------:R-:W3:Y:S08]  /*00b0*/  LDC.64 R10, c[0x0][0x3a0] ;  /* 0x0000e800ff0a7b82 */ /* 0x000ef00000000a00 */
[----:B------:R-:W4:Y:S01]  /*00c0*/  LDC.64 R6, c[0x0][0x390] ;  /* 0x0000e400ff067b82 */ /* 0x000f220000000a00 */
[----:B0-----:R-:W-:-:S06]  /*00d0*/  IMAD.WIDE R8, R0, 0x4, R8 ;  /* 0x0000000400087825 */ /* 0x001fcc00078e0208 */
[----:B-1----:R-:W5:Y:S01]  /*00e0*/  LDG.E R8, desc[UR4][R8.64] ;  /* 0x0000000408087981 */ /* 0x002f62000c1e1900 */
[C---:B--2---:R-:W-:Y:S01]  /*00f0*/  IMAD.WIDE R12, R0.reuse, 0x4, R12 ;  /* 0x00000004000c7825 */ /* 0x044fe200078e020c */
[----:B------:R-:W0:Y:S05]  /*0100*/  LDC.64 R4, c[0x0][0x380] ;  /* 0x0000e000ff047b82 */ /* 0x000e2a0000000a00 */
[----:B------:R-:W5:Y:S01]  /*0110*/  LDG.E R13, desc[UR4][R12.64] ;  /* 0x000000040c0d7981 */ /* 0x000f62000c1e1900 */
[C---:B---3--:R-:W-:Y:S02]  /*0120*/  IMAD.WIDE R10, R0.reuse, 0x4, R10 ;  /* 0x00000004000a7825 */ /* 0x048fe400078e020a */
[----:B------:R-:W1:Y:S04]  /*0130*/  LDC.64 R2, c[0x0][0x388] ;  /* 0x0000e200ff027b82 */ /* 0x000e680000000a00 */
[----:B------:R-:W2:Y:S01]  /*0140*/  LDG.E R11, desc[UR4][R10.64] ;  /* 0x000000040a0b7981 */ /* 0x000ea2000c1e1900 */
[----:B----4-:R-:W-:-:S06]  /*0150*/  IMAD.WIDE R6, R0, 0x4, R6 ;  /* 0x0000000400067825 */ /* 0x010fcc00078e0206 */
[----:B------:R-:W3:Y:S01]  /*0160*/  LDG.E R6, desc[UR4][R6.64] ;  /* 0x0000000406067981 */ /* 0x000ee2000c1e1900 */
[----:B0-----:R-:W-:-:S04]  /*0170*/  IMAD.WIDE R4, R0, 0x4, R4 ;  /* 0x0000000400047825 */ /* 0x001fc800078e0204 */
[----:B-1----:R-:W-:-:S04]  /*0180*/  IMAD.WIDE R2, R0, 0x4, R2 ;  /* 0x0000000400027825 */ /* 0x002fc800078e0202 */
[C---:B-----5:R-:W-:Y:S01]  /*0190*/  FMUL R15, R8.reuse, -R13 ;  /* 0x8000000d080f7220 */ /* 0x060fe20000400000 */
[C---:B------:R-:W-:Y:S01]  /*01a0*/  FADD R9, R8.reuse, R13 ;  /* 0x0000000d08097221 */ /* 0x040fe20000000000 */
[-C--:B--2---:R-:W-:Y:S02]  /*01b0*/  FMUL R14, R8, R11.reuse ;  /* 0x0000000b080e7220 */ /* 0x084fe40000400000 */
[C---:B---3--:R-:W-:Y:S01]  /*01c0*/  FFMA R15, R6.reuse, R11, R15 ;  /* 0x0000000b060f7223 */ /* 0x048fe2000000000f */
[C---:B------:R-:W-:Y:S01]  /*01d0*/  FADD R16, R6.reuse, R11 ;  /* 0x0000000b06107221 */ /* 0x040fe20000000000 */
[----:B------:R-:W-:-:S03]  /*01e0*/  FFMA R14, R6, R13, R14 ;  /* 0x0000000d060e7223 */ /* 0x000fc6000000000e */
[----:B------:R-:W-:Y:S01]  /*01f0*/  FADD R15, R15, R16 ;  /* 0x000000100f0f7221 */ /* 0x000fe20000000000 */
[----:B------:R-:W-:-:S04]  /*0200*/  FADD R9, R14, R9 ;  /* 0x000000090e097221 */ /* 0x000fc80000000000 */
[----:B------:R-:W-:Y:S04]  /*0210*/  STG.E desc[UR4][R4.64], R15 ;  /* 0x0000000f04007986 */ /* 0x000fe8000c101904 */
[----:B------:R-:W-:Y:S01]  /*0220*/  STG.E desc[UR4][R2.64], R9 ;  /* 0x0000000902007986 */ /* 0x000fe2000c101904 */
[----:B------:R-:W-:Y:S05]  /*0230*/  EXIT ;  /* 0x000000000000794d */ /* 0x000fea0003800000 */
.L_x_0:
[----:B------:R-:W-:-:S00]  /*0240*/  BRA `(.L_x_0) ;  /* 0xfffffffc00fc7947 */ /* 0x000fc0000383ffff */
[----:B------:R-:W-:-:S00]  /*0250*/  NOP ;  /* 0x0000000000007918 */ /* 0x000fc00000000000 */
        /* <DEDUP_REMOVED lines=10> */
.L_x_1:


//--------------------- .nv.shared.reserved.0     --------------------------
	.section	.nv.shared.reserved.0,"aw",@nobits
	.weak		__nv_reservedSMEM_offset_0_alias
	.size		__nv_reservedSMEM_offset_0_alias, 0, 64
	.other		__nv_reservedSMEM_offset_0_alias,@"STO_CUDA_RESERVED_SHARED STV_DEFAULT"
__nv_reservedSMEM_offset_0_alias:
	.zero		0
	.zero		64


//--------------------- .nv.constant0._Z14complex_kernelPfS_PKfS1_S1_S1_i --------------------------
	.section	.nv.constant0._Z14complex_kernelPfS_PKfS1_S1_S1_i,"a",@progbits
	.sectionflags	@""
	.align	4
.nv.constant0._Z14complex_kernelPfS_PKfS1_S1_S1_i:
	.zero		948


//--------------------- SYMBOLS --------------------------

	.type		.nv.reservedSmem.offset0,@object
	.size		.nv.reservedSmem.offset0,0x4
